	.headerflags	@"EF_CUDA_TEXMODE_UNIFIED EF_CUDA_64BIT_ADDRESS EF_CUDA_ACCELERATORS EF_CUDA_SM90 EF_CUDA_VIRTUAL_SM(EF_CUDA_SM90)"
	.elftype	@"ET_EXEC"


//--------------------- .nv.info                  --------------------------
	.section	.nv.info,"",@"SHT_CUDA_INFO"
	.align	4


	//----- nvinfo : EIATTR_REGCOUNT
	.align		4
        /*0000*/ 	.byte	0x04, 0x2f
        /*0002*/ 	.short	(.L_3 - .L_2)
	.align		4
.L_2:
        /*0004*/ 	.word	index@(triton_poi_fused__native_batch_norm_legit_no_training_add_native_batch_norm_backward_relu_16)
        /*0008*/ 	.word	0x0000001a


	//----- nvinfo : EIATTR_MIN_STACK_SIZE
	.align		4
.L_3:
        /*000c*/ 	.byte	0x04, 0x12
        /*000e*/ 	.short	(.L_5 - .L_4)
	.align		4
.L_4:
        /*0010*/ 	.word	index@(triton_poi_fused__native_batch_norm_legit_no_training_add_native_batch_norm_backward_relu_16)
        /*0014*/ 	.word	0x00000000


	//----- nvinfo : EIATTR_FRAME_SIZE
	.align		4
.L_5:
        /*0018*/ 	.byte	0x04, 0x11
        /*001a*/ 	.short	(.L_7 - .L_6)
	.align		4
.L_6:
        /*001c*/ 	.word	index@(triton_poi_fused__native_batch_norm_legit_no_training_add_native_batch_norm_backward_relu_16)
        /*0020*/ 	.word	0x00000000


	//----- nvinfo : EIATTR_MIN_STACK_SIZE
	.align		4
.L_7:
        /*0024*/ 	.byte	0x04, 0x12
        /*0026*/ 	.short	(.L_9 - .L_8)
	.align		4
.L_8:
        /*0028*/ 	.word	index@(triton_poi_fused__native_batch_norm_legit_no_training_add_native_batch_norm_backward_relu_16)
        /*002c*/ 	.word	0x00000000
.L_9:


//--------------------- .nv.info.triton_poi_fused__native_batch_norm_legit_no_training_add_native_batch_norm_backward_relu_16 --------------------------
	.section	.nv.info.triton_poi_fused__native_batch_norm_legit_no_training_add_native_batch_norm_backward_relu_16,"",@"SHT_CUDA_INFO"
	.sectionflags	@""
	.align	4


	//----- nvinfo : EIATTR_CUDA_API_VERSION
	.align		4
        /*0000*/ 	.byte	0x04, 0x37
        /*0002*/ 	.short	(.L_11 - .L_10)
.L_10:
        /*0004*/ 	.word	0x0000007c


	//----- nvinfo : EIATTR_KPARAM_INFO
	.align		4
.L_11:
        /*0008*/ 	.byte	0x04, 0x17
        /*000a*/ 	.short	(.L_13 - .L_12)
.L_12:
        /*000c*/ 	.word	0x00000000
        /*0010*/ 	.short	0x000b
        /*0012*/ 	.short	0x0058
        /*0014*/ 	.byte	0x00, 0xf0, 0x11, 0x00


	//----- nvinfo : EIATTR_KPARAM_INFO
	.align		4
.L_13:
        /*0018*/ 	.byte	0x04, 0x17
        /*001a*/ 	.short	(.L_15 - .L_14)
.L_14:
        /*001c*/ 	.word	0x00000000
        /*0020*/ 	.short	0x000a
        /*0022*/ 	.short	0x0050
        /*0024*/ 	.byte	0x00, 0xf4, 0x21, 0x00


	//----- nvinfo : EIATTR_KPARAM_INFO
	.align		4
.L_15:
        /*0028*/ 	.byte	0x04, 0x17
        /*002a*/ 	.short	(.L_17 - .L_16)
.L_16:
        /*002c*/ 	.word	0x00000000
        /*0030*/ 	.short	0x0009
        /*0032*/ 	.short	0x0048
        /*0034*/ 	.byte	0x00, 0xf4, 0x21, 0x00


	//----- nvinfo : EIATTR_KPARAM_INFO
	.align		4
.L_17:
        /*0038*/ 	.byte	0x04, 0x17
        /*003a*/ 	.short	(.L_19 - .L_18)
.L_18:
        /*003c*/ 	.word	0x00000000
        /*0040*/ 	.short	0x0008
        /*0042*/ 	.short	0x0040
        /*0044*/ 	.byte	0x00, 0xf4, 0x21, 0x00


	//----- nvinfo : EIATTR_KPARAM_INFO
	.align		4
.L_19:
        /*0048*/ 	.byte	0x04, 0x17
        /*004a*/ 	.short	(.L_21 - .L_20)
.L_20:
        /*004c*/ 	.word	0x00000000
        /*0050*/ 	.short	0x0007
        /*0052*/ 	.short	0x0038
        /*0054*/ 	.byte	0x00, 0xf4, 0x21, 0x00


	//----- nvinfo : EIATTR_KPARAM_INFO
	.align		4
.L_21:
        /*0058*/ 	.byte	0x04, 0x17
        /*005a*/ 	.short	(.L_23 - .L_22)
.L_22:
        /*005c*/ 	.word	0x00000000
        /*0060*/ 	.short	0x0006
        /*0062*/ 	.short	0x0030
        /*0064*/ 	.byte	0x00, 0xf4, 0x21, 0x00


	//----- nvinfo : EIATTR_KPARAM_INFO
	.align		4
.L_23:
        /*0068*/ 	.byte	0x04, 0x17
        /*006a*/ 	.short	(.L_25 - .L_24)
.L_24:
        /*006c*/ 	.word	0x00000000
        /*0070*/ 	.short	0x0005
        /*0072*/ 	.short	0x0028
        /*0074*/ 	.byte	0x00, 0xf4, 0x21, 0x00


	//----- nvinfo : EIATTR_KPARAM_INFO
	.align		4
.L_25:
        /*0078*/ 	.byte	0x04, 0x17
        /*007a*/ 	.short	(.L_27 - .L_26)
.L_26:
        /*007c*/ 	.word	0x00000000
        /*0080*/ 	.short	0x0004
        /*0082*/ 	.short	0x0020
        /*0084*/ 	.byte	0x00, 0xf4, 0x21, 0x00


	//----- nvinfo : EIATTR_KPARAM_INFO
	.align		4
.L_27:
        /*0088*/ 	.byte	0x04, 0x17
        /*008a*/ 	.short	(.L_29 - .L_28)
.L_28:
        /*008c*/ 	.word	0x00000000
        /*0090*/ 	.short	0x0003
        /*0092*/ 	.short	0x0018
        /*0094*/ 	.byte	0x00, 0xf4, 0x21, 0x00


	//----- nvinfo : EIATTR_KPARAM_INFO
	.align		4
.L_29:
        /*0098*/ 	.byte	0x04, 0x17
        /*009a*/ 	.short	(.L_31 - .L_30)
.L_30:
        /*009c*/ 	.word	0x00000000
        /*00a0*/ 	.short	0x0002
        /*00a2*/ 	.short	0x0010
        /*00a4*/ 	.byte	0x00, 0xf4, 0x21, 0x00


	//----- nvinfo : EIATTR_KPARAM_INFO
	.align		4
.L_31:
        /*00a8*/ 	.byte	0x04, 0x17
        /*00aa*/ 	.short	(.L_33 - .L_32)
.L_32:
        /*00ac*/ 	.word	0x00000000
        /*00b0*/ 	.short	0x0001
        /*00b2*/ 	.short	0x0008
        /*00b4*/ 	.byte	0x00, 0xf4, 0x21, 0x00


	//----- nvinfo : EIATTR_KPARAM_INFO
	.align		4
.L_33:
        /*00b8*/ 	.byte	0x04, 0x17
        /*00ba*/ 	.short	(.L_35 - .L_34)
.L_34:
        /*00bc*/ 	.word	0x00000000
        /*00c0*/ 	.short	0x0000
        /*00c2*/ 	.short	0x0000
        /*00c4*/ 	.byte	0x00, 0xf4, 0x21, 0x00


	//----- nvinfo : EIATTR_SPARSE_MMA_MASK
	.align		4
.L_35:
        /*00c8*/ 	.byte	0x03, 0x50
        /*00ca*/ 	.short	0x0000


	//----- nvinfo : EIATTR_MAXREG_COUNT
	.align		4
        /*00cc*/ 	.byte	0x03, 0x1b
        /*00ce*/ 	.short	0x00ff


	//----- nvinfo : EIATTR_EXIT_INSTR_OFFSETS
	.align		4
        /*00d0*/ 	.byte	0x04, 0x1c
        /*00d2*/ 	.short	(.L_37 - .L_36)


	//   ....[0]....
.L_36:
        /*00d4*/ 	.word	0x00000540


	//----- nvinfo : EIATTR_REQNTID
	.align		4
.L_37:
        /*00d8*/ 	.byte	0x04, 0x10
        /*00da*/ 	.short	(.L_39 - .L_38)
.L_38:
        /*00dc*/ 	.word	0x00000100
        /*00e0*/ 	.word	0x00000001
        /*00e4*/ 	.word	0x00000001


	//----- nvinfo : EIATTR_CBANK_PARAM_SIZE
	.align		4
.L_39:
        /*00e8*/ 	.byte	0x03, 0x19
        /*00ea*/ 	.short	0x005c


	//----- nvinfo : EIATTR_PARAM_CBANK
	.align		4
        /*00ec*/ 	.byte	0x04, 0x0a
        /*00ee*/ 	.short	(.L_41 - .L_40)
	.align		4
.L_40:
        /*00f0*/ 	.word	index@(.nv.constant0.triton_poi_fused__native_batch_norm_legit_no_training_add_native_batch_norm_backward_relu_16)
        /*00f4*/ 	.short	0x0210
        /*00f6*/ 	.short	0x005c


	//----- nvinfo : EIATTR_SW_WAR
	.align		4
.L_41:
        /*00f8*/ 	.byte	0x04, 0x36
        /*00fa*/ 	.short	(.L_43 - .L_42)
.L_42:
        /*00fc*/ 	.word	0x00000008
.L_43:


//--------------------- .nv.callgraph             --------------------------
	.section	.nv.callgraph,"",@"SHT_CUDA_CALLGRAPH"
	.align	4
	.sectionentsize	8
	.align		4
        /*0000*/ 	.word	0x00000000
	.align		4
        /*0004*/ 	.word	0xffffffff
	.align		4
        /*0008*/ 	.word	0x00000000
	.align		4
        /*000c*/ 	.word	0xfffffffe
	.align		4
        /*0010*/ 	.word	0x00000000
	.align		4
        /*0014*/ 	.word	0xfffffffd
	.align		4
        /*0018*/ 	.word	0x00000000
	.align		4
        /*001c*/ 	.word	0xfffffffc


//--------------------- .nv.constant4             --------------------------
	.section	.nv.constant4,"a",@progbits
	.align	8
	.align		8
.nv.constant4:
        /*0000*/ 	.dword	_$_str
	.align		8
        /*0008*/ 	.dword	_$_str_$_2


//--------------------- .text.triton_poi_fused__native_batch_norm_legit_no_training_add_native_batch_norm_backward_relu_16 --------------------------
	.section	.text.triton_poi_fused__native_batch_norm_legit_no_training_add_native_batch_norm_backward_relu_16,"ax",@progbits
	.align	128
        .global         triton_poi_fused__native_batch_norm_legit_no_training_add_native_batch_norm_backward_relu_16
        .type           triton_poi_fused__native_batch_norm_legit_no_training_add_native_batch_norm_backward_relu_16,@function
        .size           triton_poi_fused__native_batch_norm_legit_no_training_add_native_batch_norm_backward_relu_16,(.L_x_1 - triton_poi_fused__native_batch_norm_legit_no_training_add_native_batch_norm_backward_relu_16)
        .other          triton_poi_fused__native_batch_norm_legit_no_training_add_native_batch_norm_backward_relu_16,@"STO_CUDA_ENTRY STV_DEFAULT"
triton_poi_fused__native_batch_norm_legit_no_training_add_native_batch_norm_backward_relu_16:
.text.triton_poi_fused__native_batch_norm_legit_no_training_add_native_batch_norm_backward_relu_16:
[----:B------:R-:W-:Y:S01]  /*0000*/  LDC R1, c[0x0][0x28] ;  /* 0x00000a00ff017b82 */ /* 0x000fe20000000800 */
[----:B------:R-:W1:Y:S07]  /*0010*/  S2R R0, SR_TID.X ;  /* 0x0000000000007919 */ /* 0x000e6e0000002100 */
[----:B------:R-:W2:Y:S01]  /*0020*/  LDC.64 R2, c[0x0][0x240] ;  /* 0x00009000ff027b82 */ /* 0x000ea20000000a00 */
[----:B------:R-:W-:Y:S01]  /*0030*/  ULDC.64 UR4, c[0x0][0x208] ;  /* 0x0000820000047ab9 */ /* 0x000fe20000000a00 */
[----:B------:R-:W3:Y:S06]  /*0040*/  S2R R7, SR_CTAID.X ;  /* 0x0000000000077919 */ /* 0x000eec0000002500 */
[----:B------:R-:W4:Y:S08]  /*0050*/  LDC.64 R22, c[0x0][0x220] ;  /* 0x00008800ff167b82 */ /* 0x000f300000000a00 */
[----:B------:R-:W5:Y:S08]  /*0060*/  LDC.64 R8, c[0x0][0x228] ;  /* 0x00008a00ff087b82 */ /* 0x000f700000000a00 */
[----:B------:R-:W5:Y:S01]  /*0070*/  LDC.64 R10, c[0x0][0x230] ;  /* 0x00008c00ff0a7b82 */ /* 0x000f620000000a00 */
[----:B-1----:R-:W-:-:S07]  /*0080*/  SHF.L.U32 R0, R0, 0x1, RZ ;  /* 0x0000000100007819 */ /* 0x002fce00000006ff */
[----:B------:R-:W1:Y:S01]  /*0090*/  LDC.64 R14, c[0x0][0x238] ;  /* 0x00008e00ff0e7b82 */ /* 0x000e620000000a00 */
[----:B---3--:R-:W-:Y:S02]  /*00a0*/  SHF.R.S32.HI R5, RZ, 0x16, R7 ;  /* 0x00000016ff057819 */ /* 0x008fe40000011407 */
[----:B------:R-:W-:Y:S02]  /*00b0*/  LOP3.LUT R0, R0, 0x1fe, RZ, 0xc0, !PT ;  /* 0x000001fe00007812 */ /* 0x000fe400078ec0ff */
[----:B------:R-:W-:-:S03]  /*00c0*/  SGXT R5, R5, 0x1 ;  /* 0x000000010505781a */ /* 0x000fc60000000200 */
[----:B------:R-:W3:Y:S01]  /*00d0*/  LDC.64 R16, c[0x0][0x248] ;  /* 0x00009200ff107b82 */ /* 0x000ee20000000a00 */
[----:B------:R-:W-:-:S04]  /*00e0*/  LEA R0, R7, R0, 0x9 ;  /* 0x0000000007007211 */ /* 0x000fc800078e48ff */
[----:B------:R-:W-:-:S03]  /*00f0*/  LEA.HI R5, R5, R0, RZ, 0x6 ;  /* 0x0000000005057211 */ /* 0x000fc600078f30ff */
[----:B------:R-:W1:Y:S01]  /*0100*/  LDC.64 R6, c[0x0][0x218] ;  /* 0x00008600ff067b82 */ /* 0x000e620000000a00 */
[----:B------:R-:W-:-:S04]  /*0110*/  LOP3.LUT R5, R5, 0xffffffc0, RZ, 0xc0, !PT ;  /* 0xffffffc005057812 */ /* 0x000fc800078ec0ff */
[----:B------:R-:W-:-:S03]  /*0120*/  IADD3 R21, R0, -R5, RZ ;  /* 0x8000000500157210 */ /* 0x000fc60007ffe0ff */
[----:B------:R-:W3:Y:S02]  /*0130*/  LDC.64 R4, c[0x0][0x210] ;  /* 0x00008400ff047b82 */ /* 0x000ee40000000a00 */
[----:B--2---:R-:W-:-:S06]  /*0140*/  IMAD.WIDE R2, R21, 0x4, R2 ;  /* 0x0000000415027825 */ /* 0x004fcc00078e0202 */
[----:B------:R-:W2:Y:S01]  /*0150*/  LDG.E.EL.64 R2, desc[UR4][R2.64] ;  /* 0x0000000402027981 */ /* 0x000ea2000c2e1b00 */
[C---:B----4-:R-:W-:Y:S01]  /*0160*/  IMAD.WIDE R22, R0.reuse, 0x4, R22 ;  /* 0x0000000400167825 */ /* 0x050fe200078e0216 */
[----:B------:R-:W4:Y:S03]  /*0170*/  LDC.64 R18, c[0x0][0x250] ;  /* 0x00009400ff127b82 */ /* 0x000f260000000a00 */
[----:B01----:R-:W-:-:S06]  /*0180*/  IMAD.WIDE R6, R0, 0x4, R6 ;  /* 0x0000000400067825 */ /* 0x003fcc00078e0206 */
[----:B------:R-:W2:Y:S01]  /*0190*/  LDG.E.64 R6, desc[UR4][R6.64] ;  /* 0x0000000406067981 */ /* 0x000ea2000c1e1b00 */
[----:B---3--:R-:W-:-:S06]  /*01a0*/  IMAD.WIDE R4, R0, 0x4, R4 ;  /* 0x0000000400047825 */ /* 0x008fcc00078e0204 */
[----:B------:R-:W3:Y:S01]  /*01b0*/  LDG.E.64 R4, desc[UR4][R4.64] ;  /* 0x0000000404047981 */ /* 0x000ee2000c1e1b00 */
[----:B-----5:R-:W-:-:S03]  /*01c0*/  IMAD.WIDE R12, R0, 0x4, R8 ;  /* 0x00000004000c7825 */ /* 0x020fc600078e0208 */
[----:B------:R-:W5:Y:S01]  /*01d0*/  LDG.E.64 R8, desc[UR4][R22.64] ;  /* 0x0000000416087981 */ /* 0x000f62000c1e1b00 */
[----:B------:R-:W-:-:S03]  /*01e0*/  IMAD.WIDE R10, R0, 0x4, R10 ;  /* 0x00000004000a7825 */ /* 0x000fc600078e020a */
[----:B------:R-:W5:Y:S01]  /*01f0*/  LDG.E.64 R12, desc[UR4][R12.64] ;  /* 0x000000040c0c7981 */ /* 0x000f62000c1e1b00 */
[----:B------:R-:W-:-:S03]  /*0200*/  IMAD.WIDE R14, R21, 0x4, R14 ;  /* 0x00000004150e7825 */ /* 0x000fc600078e020e */
[----:B------:R-:W5:Y:S01]  /*0210*/  LDG.E.64 R10, desc[UR4][R10.64] ;  /* 0x000000040a0a7981 */ /* 0x000f62000c1e1b00 */
[----:B------:R-:W-:-:S03]  /*0220*/  IMAD.WIDE R16, R21, 0x4, R16 ;  /* 0x0000000415107825 */ /* 0x000fc600078e0210 */
[----:B------:R-:W5:Y:S01]  /*0230*/  LDG.E.EL.64 R14, desc[UR4][R14.64] ;  /* 0x000000040e0e7981 */ /* 0x000f62000c2e1b00 */
[----:B----4-:R-:W-:-:S03]  /*0240*/  IMAD.WIDE R18, R21, 0x4, R18 ;  /* 0x0000000415127825 */ /* 0x010fc600078e0212 */
[----:B------:R-:W4:Y:S04]  /*0250*/  LDG.E.EL.64 R16, desc[UR4][R16.64] ;  /* 0x0000000410107981 */ /* 0x000f28000c2e1b00 */
[----:B------:R-:W4:Y:S01]  /*0260*/  LDG.E.EL.64 R18, desc[UR4][R18.64] ;  /* 0x0000000412127981 */ /* 0x000f22000c2e1b00 */
[----:B--2---:R-:W-:Y:S01]  /*0270*/  FADD R20, R2, 9.9999997473787516356e-06 ;  /* 0x3727c5ac02147421 */ /* 0x004fe20000000000 */
[----:B------:R-:W-:-:S03]  /*0280*/  FADD R3, R3, 9.9999997473787516356e-06 ;  /* 0x3727c5ac03037421 */ /* 0x000fc60000000000 */
[----:B------:R-:W0:Y:S08]  /*0290*/  MUFU.SQRT R2, R20 ;  /* 0x0000001400027308 */ /* 0x000e300000002000 */
[----:B------:R-:W1:Y:S01]  /*02a0*/  MUFU.SQRT R21, R3 ;  /* 0x0000000300157308 */ /* 0x000e620000002000 */
[C---:B0-----:R-:W-:Y:S02]  /*02b0*/  FSETP.GT.AND P0, PT, R2.reuse, 8.50705917302346158658e+37, PT ;  /* 0x7e8000000200780b */ /* 0x041fe40003f04000 */
[----:B------:R-:W-:-:S02]  /*02c0*/  FSETP.GEU.AND P2, PT, R2, 1.175494350822287508e-38, PT ;  /* 0x008000000200780b */ /* 0x000fc40003f4e000 */
[C---:B-1----:R-:W-:Y:S02]  /*02d0*/  FSETP.GT.AND P1, PT, R21.reuse, 8.50705917302346158658e+37, PT ;  /* 0x7e8000001500780b */ /* 0x042fe40003f24000 */
[----:B------:R-:W-:Y:S01]  /*02e0*/  FSETP.GEU.AND P3, PT, R21, 1.175494350822287508e-38, PT ;  /* 0x008000001500780b */ /* 0x000fe20003f6e000 */
[----:B---3--:R-:W-:Y:S01]  /*02f0*/  FADD R20, R5, R7 ;  /* 0x0000000705147221 */ /* 0x008fe20000000000 */
[----:B------:R-:W-:-:S05]  /*0300*/  FADD R5, R4, R6 ;  /* 0x0000000604057221 */ /* 0x000fca0000000000 */
[----:B------:R-:W-:Y:S01]  /*0310*/  @P0 FMUL R2, R2, 0.25 ;  /* 0x3e80000002020820 */ /* 0x000fe20000400000 */
[----:B------:R-:W0:Y:S01]  /*0320*/  LDC.64 R6, c[0x0][0x260] ;  /* 0x00009800ff067b82 */ /* 0x000e220000000a00 */
[----:B-----5:R-:W-:Y:S02]  /*0330*/  FADD R5, R8, R5 ;  /* 0x0000000508057221 */ /* 0x020fe40000000000 */
[----:B------:R-:W-:Y:S01]  /*0340*/  @!P2 FMUL R2, R2, 16777216 ;  /* 0x4b8000000202a820 */ /* 0x000fe20000400000 */
[----:B------:R-:W-:Y:S01]  /*0350*/  @P1 FMUL R21, R21, 0.25 ;  /* 0x3e80000015151820 */ /* 0x000fe20000400000 */
[----:B------:R-:W-:-:S03]  /*0360*/  HFMA2.MMA R8, -RZ, RZ, 1.625, 0 ;  /* 0x3e800000ff087435 */ /* 0x000fc600000001ff */
[----:B------:R-:W-:Y:S01]  /*0370*/  @!P3 FMUL R21, R21, 16777216 ;  /* 0x4b8000001515b820 */ /* 0x000fe20000400000 */
[----:B------:R-:W1:Y:S01]  /*0380*/  MUFU.RCP R2, R2 ;  /* 0x0000000200027308 */ /* 0x000e620000001000 */
[----:B------:R-:W-:-:S07]  /*0390*/  FADD R20, R9, R20 ;  /* 0x0000001409147221 */ /* 0x000fce0000000000 */
[----:B------:R-:W2:Y:S01]  /*03a0*/  MUFU.RCP R21, R21 ;  /* 0x0000001500157308 */ /* 0x000ea20000001000 */
[C---:B------:R-:W-:Y:S01]  /*03b0*/  FSEL R9, R8.reuse, 1, P0 ;  /* 0x3f80000008097808 */ /* 0x040fe20000000000 */
[----:B------:R-:W-:Y:S01]  /*03c0*/  FADD R20, R13, R20 ;  /* 0x000000140d147221 */ /* 0x000fe20000000000 */
[----:B------:R-:W-:Y:S01]  /*03d0*/  FSEL R8, R8, 1, P1 ;  /* 0x3f80000008087808 */ /* 0x000fe20000800000 */
[----:B------:R-:W-:Y:S02]  /*03e0*/  FADD R3, R12, R5 ;  /* 0x000000050c037221 */ /* 0x000fe40000000000 */
[----:B------:R-:W3:Y:S01]  /*03f0*/  LDC.64 R4, c[0x0][0x258] ;  /* 0x00009600ff047b82 */ /* 0x000ee20000000a00 */
[----:B------:R-:W-:Y:S01]  /*0400*/  FADD R20, R11, R20 ;  /* 0x000000140b147221 */ /* 0x000fe20000000000 */
[----:B------:R-:W-:Y:S01]  /*0410*/  FADD R3, R10, R3 ;  /* 0x000000030a037221 */ /* 0x000fe20000000000 */
[----:B------:R-:W-:Y:S01]  /*0420*/  @!P2 FMUL R9, R9, 16777216 ;  /* 0x4b8000000909a820 */ /* 0x000fe20000400000 */
[----:B------:R-:W-:Y:S01]  /*0430*/  @!P3 FMUL R8, R8, 16777216 ;  /* 0x4b8000000808b820 */ /* 0x000fe20000400000 */
[----:B------:R-:W-:Y:S01]  /*0440*/  FADD R15, -R15, R20 ;  /* 0x000000140f0f7221 */ /* 0x000fe20000000100 */
[----:B------:R-:W-:Y:S01]  /*0450*/  FADD R14, -R14, R3 ;  /* 0x000000030e0e7221 */ /* 0x000fe20000000100 */
[----:B-1----:R-:W-:Y:S01]  /*0460*/  FMUL R9, R2, R9 ;  /* 0x0000000902097220 */ /* 0x002fe20000400000 */
[----:B--2---:R-:W-:-:S03]  /*0470*/  FMUL R8, R21, R8 ;  /* 0x0000000815087220 */ /* 0x004fc60000400000 */
[----:B------:R-:W-:Y:S01]  /*0480*/  FMUL R9, R14, R9 ;  /* 0x000000090e097220 */ /* 0x000fe20000400000 */
[----:B------:R-:W-:-:S03]  /*0490*/  FMUL R8, R15, R8 ;  /* 0x000000080f087220 */ /* 0x000fc60000400000 */
[----:B----4-:R-:W-:Y:S01]  /*04a0*/  FFMA R9, R16, R9, R18 ;  /* 0x0000000910097223 */ /* 0x010fe20000000012 */
[----:B------:R-:W-:-:S04]  /*04b0*/  FFMA R8, R17, R8, R19 ;  /* 0x0000000811087223 */ /* 0x000fc80000000013 */
[C---:B------:R-:W-:Y:S02]  /*04c0*/  FSETP.GEU.AND P0, PT, R9.reuse, RZ, PT ;  /* 0x000000ff0900720b */ /* 0x040fe40003f0e000 */
[----:B------:R-:W-:Y:S01]  /*04d0*/  FSETP.GEU.AND P1, PT, R8, RZ, PT ;  /* 0x000000ff0800720b */ /* 0x000fe20003f2e000 */
[----:B0-----:R-:W-:Y:S01]  /*04e0*/  IMAD.WIDE R6, R0, 0x4, R6 ;  /* 0x0000000400067825 */ /* 0x001fe200078e0206 */
[----:B------:R-:W-:Y:S02]  /*04f0*/  FSEL R2, R9, RZ, P0 ;  /* 0x000000ff09027208 */ /* 0x000fe40000000000 */
[----:B------:R-:W-:Y:S01]  /*0500*/  FSEL R3, R8, RZ, P1 ;  /* 0x000000ff08037208 */ /* 0x000fe20000800000 */
[----:B---3--:R-:W-:-:S05]  /*0510*/  IMAD.WIDE R4, R0, 0x4, R4 ;  /* 0x0000000400047825 */ /* 0x008fca00078e0204 */
[----:B------:R-:W-:Y:S04]  /*0520*/  STG.E.64 desc[UR4][R4.64], R2 ;  /* 0x0000000204007986 */ /* 0x000fe8000c101b04 */
[----:B------:R-:W-:Y:S01]  /*0530*/  STG.E.64 desc[UR4][R6.64], R14 ;  /* 0x0000000e06007986 */ /* 0x000fe2000c101b04 */
[----:B------:R-:W-:Y:S05]  /*0540*/  EXIT ;  /* 0x000000000000794d */ /* 0x000fea0003800000 */
.L_x_0:
[----:B------:R-:W-:-:S00]  /*0550*/  BRA `(.L_x_0) ;  /* 0xfffffffc00fc7947 */ /* 0x000fc0000383ffff */
[----:B------:R-:W-:-:S00]  /*0560*/  NOP ;  /* 0x0000000000007918 */ /* 0x000fc00000000000 */
        /* <DEDUP_REMOVED lines=9> */
.L_x_1:


//--------------------- .nv.global.init           --------------------------
	.section	.nv.global.init,"aw",@progbits
.nv.global.init:
	.type		_$_str,@object
	.size		_$_str,(_$_str_$_2 - _$_str)
_$_str:
        /*0000*/ 	.byte	0x5f, 0x5f, 0x43, 0x55, 0x44, 0x41, 0x5f, 0x46, 0x54, 0x5a, 0x00
	.type		_$_str_$_2,@object
	.size		_$_str_$_2,(.L_1 - _$_str_$_2)
_$_str_$_2:
        /*000b*/ 	.byte	0x5f, 0x5f, 0x43, 0x55, 0x44, 0x41, 0x5f, 0x50, 0x52, 0x45, 0x43, 0x5f, 0x53, 0x51, 0x52, 0x54
        /*001b*/ 	.byte	0x00
.L_1:


//--------------------- .nv.constant0.triton_poi_fused__native_batch_norm_legit_no_training_add_native_batch_norm_backward_relu_16 --------------------------
	.section	.nv.constant0.triton_poi_fused__native_batch_norm_legit_no_training_add_native_batch_norm_backward_relu_16,"a",@progbits
	.sectionflags	@""
	.align	4
.nv.constant0.triton_poi_fused__native_batch_norm_legit_no_training_add_native_batch_norm_backward_relu_16:
	.zero		620
